//
// Generated by NVIDIA NVVM Compiler
//
// Compiler Build ID: CL-36424714
// Cuda compilation tools, release 13.0, V13.0.88
// Based on NVVM 20.0.0
//

.version 9.0
.target sm_100
.address_size 64

	// .globl	writeKernel
.extern .func  (.param .b32 func_retval0) vprintf
(
	.param .b64 vprintf_param_0,
	.param .b64 vprintf_param_1
)
;
.global .align 1 .b8 $str[11] = {118, 97, 108, 117, 101, 58, 32, 37, 117, 10};

.visible .entry writeKernel(
	.param .u64 .ptr .align 1 writeKernel_param_0,
	.param .u32 writeKernel_param_1,
	.param .u8 writeKernel_param_2
)
{
	.reg .pred 	%p<2>;
	.reg .b32 	%r<4>;
	.reg .b64 	%rd<3>;

	ld.param.u64 	%rd1, [writeKernel_param_0];
	ld.param.u32 	%r1, [writeKernel_param_1];
	setp.lt.s32 	%p1, %r1, 1;
	@%p1 bra 	$L__BB0_2;
	cvta.to.global.u64 	%rd2, %rd1;
	ld.global.u32 	%r2, [%rd2];
	add.s32 	%r3, %r2, %r1;
	st.global.u32 	[%rd2], %r3;
$L__BB0_2:
	ret;

}
	// .globl	readKernel
.visible .entry readKernel(
	.param .u64 .ptr .align 1 readKernel_param_0,
	.param .u32 readKernel_param_1
)
{
	.local .align 8 .b8 	__local_depot1[8];
	.reg .b64 	%SP;
	.reg .b64 	%SPL;
	.reg .b32 	%r<4>;
	.reg .b64 	%rd<7>;

	mov.u64 	%SPL, __local_depot1;
	cvta.local.u64 	%SP, %SPL;
	ld.param.u64 	%rd1, [readKernel_param_0];
	cvta.to.global.u64 	%rd2, %rd1;
	add.u64 	%rd3, %SP, 0;
	add.u64 	%rd4, %SPL, 0;
	ld.global.u32 	%r1, [%rd2];
	st.local.u32 	[%rd4], %r1;
	mov.u64 	%rd5, $str;
	cvta.global.u64 	%rd6, %rd5;
	{ // callseq 0, 0
	.param .b64 param0;
	st.param.b64 	[param0], %rd6;
	.param .b64 param1;
	st.param.b64 	[param1], %rd3;
	.param .b32 retval0;
	call.uni (retval0), 
	vprintf, 
	(
	param0, 
	param1
	);
	ld.param.b32 	%r2, [retval0];
	} // callseq 0
	ret;

}


// ===== COMPILED SASS (sm_100) =====

	.target	sm_100

	.elftype	@"ET_EXEC"


//--------------------- .note.nv.tkinfo           --------------------------
	.section	.note.nv.tkinfo,"",@"SHT_NOTE"
	.sectionflags	@"SHF_NOTE_NV_TKINFO"
	.tkinfo
        /*0018*/ 	.word	0x00000002
        /*0030*/ 	.string	""
        /*0030*/ 	.string	"ptxas"
        /*0030*/ 	.string	"Cuda compilation tools, release 13.0, V13.0.88"
        /*0030*/ 	.string	"Build cuda_13.0.r13.0/compiler.36424714_0"
        /*0030*/ 	.string	"-arch sm_100 -m 64 "



//--------------------- .note.nv.cuinfo           --------------------------
	.section	.note.nv.cuinfo,"",@"SHT_NOTE"
	.sectionflags	@"SHF_NOTE_NV_CUINFO"
        /*0018*/ 	.short	0x0002
        /*001a*/ 	.short	0x0064
        /*001c*/ 	.short	0x0082
	.zero		2


//--------------------- .nv.info                  --------------------------
	.section	.nv.info,"",@"SHT_CUDA_INFO"
	.align	4


	//----- nvinfo : EIATTR_REGCOUNT
	.align		4
        /*0000*/ 	.byte	0x04, 0x2f
        /*0002*/ 	.short	(.L_2 - .L_1)
	.align		4
.L_1:
        /*0004*/ 	.word	index@(writeKernel)
        /*0008*/ 	.word	0x00000008


	//----- nvinfo : EIATTR_FRAME_SIZE
	.align		4
.L_2:
        /*000c*/ 	.byte	0x04, 0x11
        /*000e*/ 	.short	(.L_4 - .L_3)
	.align		4
.L_3:
        /*0010*/ 	.word	index@(writeKernel)
        /*0014*/ 	.word	0x00000000


	//----- nvinfo : EIATTR_REGCOUNT
	.align		4
.L_4:
        /*0018*/ 	.byte	0x04, 0x2f
        /*001a*/ 	.short	(.L_6 - .L_5)
	.align		4
.L_5:
        /*001c*/ 	.word	index@(readKernel)
        /*0020*/ 	.word	0x00000018


	//----- nvinfo : EIATTR_FRAME_SIZE
	.align		4
.L_6:
        /*0024*/ 	.byte	0x04, 0x11
        /*0026*/ 	.short	(.L_8 - .L_7)
	.align		4
.L_7:
        /*0028*/ 	.word	index@(readKernel)
        /*002c*/ 	.word	0x00000008


	//----- nvinfo : EIATTR_MIN_STACK_SIZE
	.align		4
.L_8:
        /*0030*/ 	.byte	0x04, 0x12
        /*0032*/ 	.short	(.L_10 - .L_9)
	.align		4
.L_9:
        /*0034*/ 	.word	index@(readKernel)
        /*0038*/ 	.word	0x00000008


	//----- nvinfo : EIATTR_MIN_STACK_SIZE
	.align		4
.L_10:
        /*003c*/ 	.byte	0x04, 0x12
        /*003e*/ 	.short	(.L_12 - .L_11)
	.align		4
.L_11:
        /*0040*/ 	.word	index@(writeKernel)
        /*0044*/ 	.word	0x00000000
.L_12:


//--------------------- .nv.compat                --------------------------
	.section	.nv.compat,"",@"SHT_CUDA_COMPAT_INFO"
	.align	4
        /*0000*/ 	.byte	0x02, 0x09, 0x00, 0x00, 0x02, 0x02, 0x01, 0x00, 0x02, 0x05, 0x05, 0x00, 0x03, 0x07, 0x01, 0x01
        /*0010*/ 	.byte	0x02, 0x03, 0x00, 0x00, 0x02, 0x06, 0x01, 0x00, 0x04, 0x0b, 0x08, 0x00, 0x09, 0x00, 0x00, 0x00
        /*0020*/ 	.byte	0x00, 0x00, 0x00, 0x00


//--------------------- .nv.info.readKernel       --------------------------
	.section	.nv.info.readKernel,"",@"SHT_CUDA_INFO"
	.sectionflags	@""
	.align	4


	//----- nvinfo : EIATTR_CUDA_API_VERSION
	.align		4
        /*0000*/ 	.byte	0x04, 0x37
        /*0002*/ 	.short	(.L_14 - .L_13)
.L_13:
        /*0004*/ 	.word	0x00000082


	//----- nvinfo : EIATTR_KPARAM_INFO
	.align		4
.L_14:
        /*0008*/ 	.byte	0x04, 0x17
        /*000a*/ 	.short	(.L_16 - .L_15)
.L_15:
        /*000c*/ 	.word	0x00000000
        /*0010*/ 	.short	0x0001
        /*0012*/ 	.short	0x0008
        /*0014*/ 	.byte	0x00, 0xf0, 0x11, 0x00


	//----- nvinfo : EIATTR_KPARAM_INFO
	.align		4
.L_16:
        /*0018*/ 	.byte	0x04, 0x17
        /*001a*/ 	.short	(.L_18 - .L_17)
.L_17:
        /*001c*/ 	.word	0x00000000
        /*0020*/ 	.short	0x0000
        /*0022*/ 	.short	0x0000
        /*0024*/ 	.byte	0x00, 0xf5, 0x21, 0x00


	//----- nvinfo : EIATTR_SPARSE_MMA_MASK
	.align		4
.L_18:
        /*0028*/ 	.byte	0x03, 0x50
        /*002a*/ 	.short	0x0000


	//----- nvinfo : EIATTR_MAXREG_COUNT
	.align		4
        /*002c*/ 	.byte	0x03, 0x1b
        /*002e*/ 	.short	0x00ff


	//----- nvinfo : EIATTR_EXTERNS
	.align		4
        /*0030*/ 	.byte	0x04, 0x0f
        /*0032*/ 	.short	(.L_20 - .L_19)


	//   ....[0]....
	.align		4
.L_19:
        /*0034*/ 	.word	index@(vprintf)


	//----- nvinfo : EIATTR_MERCURY_ISA_VERSION
	.align		4
.L_20:
        /*0038*/ 	.byte	0x03, 0x5f
        /*003a*/ 	.short	0x0101


	//----- nvinfo : EIATTR_VRC_CTA_INIT_COUNT
	.align		4
        /*003c*/ 	.byte	0x02, 0x4a
	.zero		1
	.zero		1


	//----- nvinfo : EIATTR_SYSCALL_OFFSETS
	.align		4
        /*0040*/ 	.byte	0x04, 0x46
        /*0042*/ 	.short	(.L_22 - .L_21)


	//   ....[0]....
.L_21:
        /*0044*/ 	.word	0x00000100


	//----- nvinfo : EIATTR_EXIT_INSTR_OFFSETS
	.align		4
.L_22:
        /*0048*/ 	.byte	0x04, 0x1c
        /*004a*/ 	.short	(.L_24 - .L_23)


	//   ....[0]....
.L_23:
        /*004c*/ 	.word	0x00000110


	//----- nvinfo : EIATTR_CBANK_PARAM_SIZE
	.align		4
.L_24:
        /*0050*/ 	.byte	0x03, 0x19
        /*0052*/ 	.short	0x000c


	//----- nvinfo : EIATTR_PARAM_CBANK
	.align		4
        /*0054*/ 	.byte	0x04, 0x0a
        /*0056*/ 	.short	(.L_26 - .L_25)
	.align		4
.L_25:
        /*0058*/ 	.word	index@(.nv.constant0.readKernel)
        /*005c*/ 	.short	0x0380
        /*005e*/ 	.short	0x000c


	//----- nvinfo : EIATTR_SW_WAR
	.align		4
.L_26:
        /*0060*/ 	.byte	0x04, 0x36
        /*0062*/ 	.short	(.L_28 - .L_27)
.L_27:
        /*0064*/ 	.word	0x00000008
.L_28:


//--------------------- .nv.info.writeKernel      --------------------------
	.section	.nv.info.writeKernel,"",@"SHT_CUDA_INFO"
	.sectionflags	@""
	.align	4


	//----- nvinfo : EIATTR_CUDA_API_VERSION
	.align		4
        /*0000*/ 	.byte	0x04, 0x37
        /*0002*/ 	.short	(.L_30 - .L_29)
.L_29:
        /*0004*/ 	.word	0x00000082


	//----- nvinfo : EIATTR_KPARAM_INFO
	.align		4
.L_30:
        /*0008*/ 	.byte	0x04, 0x17
        /*000a*/ 	.short	(.L_32 - .L_31)
.L_31:
        /*000c*/ 	.word	0x00000000
        /*0010*/ 	.short	0x0002
        /*0012*/ 	.short	0x000c
        /*0014*/ 	.byte	0x00, 0xf0, 0x05, 0x00


	//----- nvinfo : EIATTR_KPARAM_INFO
	.align		4
.L_32:
        /*0018*/ 	.byte	0x04, 0x17
        /*001a*/ 	.short	(.L_34 - .L_33)
.L_33:
        /*001c*/ 	.word	0x00000000
        /*0020*/ 	.short	0x0001
        /*0022*/ 	.short	0x0008
        /*0024*/ 	.byte	0x00, 0xf0, 0x11, 0x00


	//----- nvinfo : EIATTR_KPARAM_INFO
	.align		4
.L_34:
        /*0028*/ 	.byte	0x04, 0x17
        /*002a*/ 	.short	(.L_36 - .L_35)
.L_35:
        /*002c*/ 	.word	0x00000000
        /*0030*/ 	.short	0x0000
        /*0032*/ 	.short	0x0000
        /*0034*/ 	.byte	0x00, 0xf5, 0x21, 0x00


	//----- nvinfo : EIATTR_SPARSE_MMA_MASK
	.align		4
.L_36:
        /*0038*/ 	.byte	0x03, 0x50
        /*003a*/ 	.short	0x0000


	//----- nvinfo : EIATTR_MAXREG_COUNT
	.align		4
        /*003c*/ 	.byte	0x03, 0x1b
        /*003e*/ 	.short	0x00ff


	//----- nvinfo : EIATTR_MERCURY_ISA_VERSION
	.align		4
        /*0040*/ 	.byte	0x03, 0x5f
        /*0042*/ 	.short	0x0101


	//----- nvinfo : EIATTR_VRC_CTA_INIT_COUNT
	.align		4
        /*0044*/ 	.byte	0x02, 0x4a
	.zero		1
	.zero		1


	//----- nvinfo : EIATTR_EXIT_INSTR_OFFSETS
	.align		4
        /*0048*/ 	.byte	0x04, 0x1c
        /*004a*/ 	.short	(.L_38 - .L_37)


	//   ....[0]....
.L_37:
        /*004c*/ 	.word	0x00000030


	//   ....[1]....
        /*0050*/ 	.word	0x00000090


	//----- nvinfo : EIATTR_CBANK_PARAM_SIZE
	.align		4
.L_38:
        /*0054*/ 	.byte	0x03, 0x19
        /*0056*/ 	.short	0x000d


	//----- nvinfo : EIATTR_PARAM_CBANK
	.align		4
        /*0058*/ 	.byte	0x04, 0x0a
        /*005a*/ 	.short	(.L_40 - .L_39)
	.align		4
.L_39:
        /*005c*/ 	.word	index@(.nv.constant0.writeKernel)
        /*0060*/ 	.short	0x0380
        /*0062*/ 	.short	0x000d


	//----- nvinfo : EIATTR_SW_WAR
	.align		4
.L_40:
        /*0064*/ 	.byte	0x04, 0x36
        /*0066*/ 	.short	(.L_42 - .L_41)
.L_41:
        /*0068*/ 	.word	0x00000008
.L_42:


//--------------------- .nv.callgraph             --------------------------
	.section	.nv.callgraph,"",@"SHT_CUDA_CALLGRAPH"
	.align	4
	.sectionentsize	8
	.align		4
        /*0000*/ 	.word	0x00000000
	.align		4
        /*0004*/ 	.word	0xffffffff
	.align		4
        /*0008*/ 	.word	index@(readKernel)
	.align		4
        /*000c*/ 	.word	index@(vprintf)
	.align		4
        /*0010*/ 	.word	0x00000000
	.align		4
        /*0014*/ 	.word	0xfffffffe
	.align		4
        /*0018*/ 	.word	0x00000000
	.align		4
        /*001c*/ 	.word	0xfffffffd
	.align		4
        /*0020*/ 	.word	0x00000000
	.align		4
        /*0024*/ 	.word	0xfffffffc


//--------------------- .nv.constant4             --------------------------
	.section	.nv.constant4,"a",@progbits
	.align	8
	.align		8
.nv.constant4:
        /*0000*/ 	.dword	vprintf
	.align		8
        /*0008*/ 	.dword	$str


//--------------------- .text.readKernel          --------------------------
	.section	.text.readKernel,"ax",@progbits
	.align	128
        .global         readKernel
        .type           readKernel,@function
        .size           readKernel,(.L_x_3 - readKernel)
        .other          readKernel,@"STO_CUDA_ENTRY STV_DEFAULT"
readKernel:
.text.readKernel:
[----:B------:R-:W0:Y:S08]  /*0000*/  LDC R1, c[0x0][0x37c] ;  /* 0x0000df00ff017b82 */ /* 0x000e300000000800 */
[----:B------:R-:W1:Y:S01]  /*0010*/  LDC.64 R2, c[0x0][0x380] ;  /* 0x0000e000ff027b82 */ /* 0x000e620000000a00 */
[----:B------:R-:W1:Y:S01]  /*0020*/  LDCU.64 UR4, c[0x0][0x358] ;  /* 0x00006b00ff0477ac */ /* 0x000e620008000a00 */
[----:B0-----:R-:W-:Y:S01]  /*0030*/  VIADD R1, R1, 0xfffffff8 ;  /* 0xfffffff801017836 */ /* 0x001fe20000000000 */
[----:B------:R-:W0:Y:S01]  /*0040*/  LDCU.64 UR6, c[0x4][0x8] ;  /* 0x01000100ff0677ac */ /* 0x000e220008000a00 */
[----:B-1----:R-:W2:Y:S01]  /*0050*/  LDG.E R2, desc[UR4][R2.64] ;  /* 0x0000000402027981 */ /* 0x002ea2000c1e1900 */
[----:B------:R-:W-:Y:S01]  /*0060*/  MOV R0, 0x0 ;  /* 0x0000000000007802 */ /* 0x000fe20000000f00 */
[----:B------:R-:W1:Y:S01]  /*0070*/  LDCU UR4, c[0x0][0x2f8] ;  /* 0x00005f00ff0477ac */ /* 0x000e620008000800 */
[----:B0-----:R-:W-:Y:S01]  /*0080*/  IMAD.U32 R4, RZ, RZ, UR6 ;  /* 0x00000006ff047e24 */ /* 0x001fe2000f8e00ff */
[----:B------:R-:W-:Y:S01]  /*0090*/  MOV R5, UR7 ;  /* 0x0000000700057c02 */ /* 0x000fe20008000f00 */
[----:B------:R0:W3:Y:S01]  /*00a0*/  LDC.64 R8, c[0x4][R0] ;  /* 0x0100000000087b82 */ /* 0x0000e20000000a00 */
[----:B------:R-:W4:Y:S01]  /*00b0*/  LDCU UR5, c[0x0][0x2fc] ;  /* 0x00005f80ff0577ac */ /* 0x000f220008000800 */
[----:B-1----:R-:W-:-:S05]  /*00c0*/  IADD3 R6, P0, PT, R1, UR4, RZ ;  /* 0x0000000401067c10 */ /* 0x002fca000ff1e0ff */
[----:B----4-:R-:W-:Y:S01]  /*00d0*/  IMAD.X R7, RZ, RZ, UR5, P0 ;  /* 0x00000005ff077e24 */ /* 0x010fe200080e06ff */
[----:B--23--:R0:W-:Y:S07]  /*00e0*/  STL [R1], R2 ;  /* 0x0000000201007387 */ /* 0x00c1ee0000100800 */
[----:B------:R-:W-:-:S07]  /*00f0*/  LEPC R20, `(.L_x_0) ;  /* 0x000000001014794e */ /* 0x000fce0000000000 */
[----:B0-----:R-:W-:Y:S05]  /*0100*/  CALL.ABS.NOINC R8 ;  /* 0x0000000008007343 */ /* 0x001fea0003c00000 */
.L_x_0:
[----:B------:R-:W-:Y:S05]  /*0110*/  EXIT ;  /* 0x000000000000794d */ /* 0x000fea0003800000 */
.L_x_1:
[----:B------:R-:W-:-:S00]  /*0120*/  BRA `(.L_x_1) ;  /* 0xfffffffc00fc7947 */ /* 0x000fc0000383ffff */
[----:B------:R-:W-:-:S00]  /*0130*/  NOP ;  /* 0x0000000000007918 */ /* 0x000fc00000000000 */
        /* <DEDUP_REMOVED lines=12> */
.L_x_3:


//--------------------- .text.writeKernel         --------------------------
	.section	.text.writeKernel,"ax",@progbits
	.align	128
        .global         writeKernel
        .type           writeKernel,@function
        .size           writeKernel,(.L_x_4 - writeKernel)
        .other          writeKernel,@"STO_CUDA_ENTRY STV_DEFAULT"
writeKernel:
.text.writeKernel:
[----:B------:R-:W-:Y:S08]  /*0000*/  LDC R1, c[0x0][0x37c] ;  /* 0x0000df00ff017b82 */ /* 0x000ff00000000800 */
[----:B------:R-:W0:Y:S02]  /*0010*/  LDC R5, c[0x0][0x388] ;  /* 0x0000e200ff057b82 */ /* 0x000e240000000800 */
[----:B0-----:R-:W-:-:S13]  /*0020*/  ISETP.GE.AND P0, PT, R5, 0x1, PT ;  /* 0x000000010500780c */ /* 0x001fda0003f06270 */
[----:B------:R-:W-:Y:S05]  /*0030*/  @!P0 EXIT ;  /* 0x000000000000894d */ /* 0x000fea0003800000 */
[----:B------:R-:W0:Y:S01]  /*0040*/  LDC.64 R2, c[0x0][0x380] ;  /* 0x0000e000ff027b82 */ /* 0x000e220000000a00 */
[----:B------:R-:W0:Y:S02]  /*0050*/  LDCU.64 UR4, c[0x0][0x358] ;  /* 0x00006b00ff0477ac */ /* 0x000e240008000a00 */
[----:B0-----:R-:W2:Y:S02]  /*0060*/  LDG.E R0, desc[UR4][R2.64] ;  /* 0x0000000402007981 */ /* 0x001ea4000c1e1900 */
[----:B--2---:R-:W-:-:S05]  /*0070*/  IADD3 R5, PT, PT, R0, R5, RZ ;  /* 0x0000000500057210 */ /* 0x004fca0007ffe0ff */
[----:B------:R-:W-:Y:S01]  /*0080*/  STG.E desc[UR4][R2.64], R5 ;  /* 0x0000000502007986 */ /* 0x000fe2000c101904 */
[----:B------:R-:W-:Y:S05]  /*0090*/  EXIT ;  /* 0x000000000000794d */ /* 0x000fea0003800000 */
.L_x_2:
        /* <DEDUP_REMOVED lines=14> */
.L_x_4:


//--------------------- .nv.global.init           --------------------------
	.section	.nv.global.init,"aw",@progbits
.nv.global.init:
	.type		$str,@object
	.size		$str,(.L_0 - $str)
$str:
        /*0000*/ 	.byte	0x76, 0x61, 0x6c, 0x75, 0x65, 0x3a, 0x20, 0x25, 0x75, 0x0a, 0x00
.L_0:


//--------------------- .nv.shared.reserved.0     --------------------------
	.section	.nv.shared.reserved.0,"aw",@nobits
	.weak		__nv_reservedSMEM_offset_0_alias
	.size		__nv_reservedSMEM_offset_0_alias, 0, 64
	.other		__nv_reservedSMEM_offset_0_alias,@"STO_CUDA_RESERVED_SHARED STV_DEFAULT"
__nv_reservedSMEM_offset_0_alias:
	.zero		0
	.zero		64


//--------------------- .nv.constant0.readKernel  --------------------------
	.section	.nv.constant0.readKernel,"a",@progbits
	.sectionflags	@""
	.align	4
.nv.constant0.readKernel:
	.zero		908


//--------------------- .nv.constant0.writeKernel --------------------------
	.section	.nv.constant0.writeKernel,"a",@progbits
	.sectionflags	@""
	.align	4
.nv.constant0.writeKernel:
	.zero		909


//--------------------- SYMBOLS --------------------------

	.type		.nv.reservedSmem.offset0,@object
	.size		.nv.reservedSmem.offset0,0x4
	.type		vprintf,@function
